	.headerflags	@"EF_CUDA_TEXMODE_UNIFIED EF_CUDA_64BIT_ADDRESS EF_CUDA_ACCELERATORS EF_CUDA_SM90 EF_CUDA_VIRTUAL_SM(EF_CUDA_SM90)"
	.elftype	@"ET_EXEC"


//--------------------- .nv.info                  --------------------------
	.section	.nv.info,"",@"SHT_CUDA_INFO"
	.align	4


	//----- nvinfo : EIATTR_REGCOUNT
	.align		4
        /*0000*/ 	.byte	0x04, 0x2f
        /*0002*/ 	.short	(.L_1 - .L_0)
	.align		4
.L_0:
        /*0004*/ 	.word	index@(triton_per_fused_cat_mean_27)
        /*0008*/ 	.word	0x00000020


	//----- nvinfo : EIATTR_MIN_STACK_SIZE
	.align		4
.L_1:
        /*000c*/ 	.byte	0x04, 0x12
        /*000e*/ 	.short	(.L_3 - .L_2)
	.align		4
.L_2:
        /*0010*/ 	.word	index@(triton_per_fused_cat_mean_27)
        /*0014*/ 	.word	0x00000000


	//----- nvinfo : EIATTR_FRAME_SIZE
	.align		4
.L_3:
        /*0018*/ 	.byte	0x04, 0x11
        /*001a*/ 	.short	(.L_5 - .L_4)
	.align		4
.L_4:
        /*001c*/ 	.word	index@(triton_per_fused_cat_mean_27)
        /*0020*/ 	.word	0x00000000


	//----- nvinfo : EIATTR_MIN_STACK_SIZE
	.align		4
.L_5:
        /*0024*/ 	.byte	0x04, 0x12
        /*0026*/ 	.short	(.L_7 - .L_6)
	.align		4
.L_6:
        /*0028*/ 	.word	index@(triton_per_fused_cat_mean_27)
        /*002c*/ 	.word	0x00000000
.L_7:


//--------------------- .nv.info.triton_per_fused_cat_mean_27 --------------------------
	.section	.nv.info.triton_per_fused_cat_mean_27,"",@"SHT_CUDA_INFO"
	.sectionflags	@""
	.align	4


	//----- nvinfo : EIATTR_CUDA_API_VERSION
	.align		4
        /*0000*/ 	.byte	0x04, 0x37
        /*0002*/ 	.short	(.L_9 - .L_8)
.L_8:
        /*0004*/ 	.word	0x0000007c


	//----- nvinfo : EIATTR_KPARAM_INFO
	.align		4
.L_9:
        /*0008*/ 	.byte	0x04, 0x17
        /*000a*/ 	.short	(.L_11 - .L_10)
.L_10:
        /*000c*/ 	.word	0x00000000
        /*0010*/ 	.short	0x0006
        /*0012*/ 	.short	0x002c
        /*0014*/ 	.byte	0x00, 0xf0, 0x11, 0x00


	//----- nvinfo : EIATTR_KPARAM_INFO
	.align		4
.L_11:
        /*0018*/ 	.byte	0x04, 0x17
        /*001a*/ 	.short	(.L_13 - .L_12)
.L_12:
        /*001c*/ 	.word	0x00000000
        /*0020*/ 	.short	0x0005
        /*0022*/ 	.short	0x0028
        /*0024*/ 	.byte	0x00, 0xf0, 0x11, 0x00


	//----- nvinfo : EIATTR_KPARAM_INFO
	.align		4
.L_13:
        /*0028*/ 	.byte	0x04, 0x17
        /*002a*/ 	.short	(.L_15 - .L_14)
.L_14:
        /*002c*/ 	.word	0x00000000
        /*0030*/ 	.short	0x0004
        /*0032*/ 	.short	0x0020
        /*0034*/ 	.byte	0x00, 0xf4, 0x21, 0x00


	//----- nvinfo : EIATTR_KPARAM_INFO
	.align		4
.L_15:
        /*0038*/ 	.byte	0x04, 0x17
        /*003a*/ 	.short	(.L_17 - .L_16)
.L_16:
        /*003c*/ 	.word	0x00000000
        /*0040*/ 	.short	0x0003
        /*0042*/ 	.short	0x0018
        /*0044*/ 	.byte	0x00, 0xf4, 0x21, 0x00


	//----- nvinfo : EIATTR_KPARAM_INFO
	.align		4
.L_17:
        /*0048*/ 	.byte	0x04, 0x17
        /*004a*/ 	.short	(.L_19 - .L_18)
.L_18:
        /*004c*/ 	.word	0x00000000
        /*0050*/ 	.short	0x0002
        /*0052*/ 	.short	0x0010
        /*0054*/ 	.byte	0x00, 0xf4, 0x21, 0x00


	//----- nvinfo : EIATTR_KPARAM_INFO
	.align		4
.L_19:
        /*0058*/ 	.byte	0x04, 0x17
        /*005a*/ 	.short	(.L_21 - .L_20)
.L_20:
        /*005c*/ 	.word	0x00000000
        /*0060*/ 	.short	0x0001
        /*0062*/ 	.short	0x0008
        /*0064*/ 	.byte	0x00, 0xf4, 0x21, 0x00


	//----- nvinfo : EIATTR_KPARAM_INFO
	.align		4
.L_21:
        /*0068*/ 	.byte	0x04, 0x17
        /*006a*/ 	.short	(.L_23 - .L_22)
.L_22:
        /*006c*/ 	.word	0x00000000
        /*0070*/ 	.short	0x0000
        /*0072*/ 	.short	0x0000
        /*0074*/ 	.byte	0x00, 0xf4, 0x21, 0x00


	//----- nvinfo : EIATTR_SPARSE_MMA_MASK
	.align		4
.L_23:
        /*0078*/ 	.byte	0x03, 0x50
        /*007a*/ 	.short	0x0000


	//----- nvinfo : EIATTR_MAXREG_COUNT
	.align		4
        /*007c*/ 	.byte	0x03, 0x1b
        /*007e*/ 	.short	0x00ff


	//----- nvinfo : EIATTR_COOP_GROUP_MASK_REGIDS
	.align		4
        /*0080*/ 	.byte	0x04, 0x29
        /*0082*/ 	.short	(.L_25 - .L_24)


	//   ....[0]....
.L_24:
        /*0084*/ 	.word	0xffffffff


	//   ....[1]....
        /*0088*/ 	.word	0xffffffff


	//   ....[2]....
        /*008c*/ 	.word	0xffffffff


	//   ....[3]....
        /*0090*/ 	.word	0xffffffff


	//   ....[4]....
        /*0094*/ 	.word	0xffffffff


	//   ....[5]....
        /*0098*/ 	.word	0xffffffff


	//   ....[6]....
        /*009c*/ 	.word	0xffffffff


	//   ....[7]....
        /*00a0*/ 	.word	0xffffffff


	//   ....[8]....
        /*00a4*/ 	.word	0xffffffff


	//   ....[9]....
        /*00a8*/ 	.word	0xffffffff


	//----- nvinfo : EIATTR_COOP_GROUP_INSTR_OFFSETS
	.align		4
.L_25:
        /*00ac*/ 	.byte	0x04, 0x28
        /*00ae*/ 	.short	(.L_27 - .L_26)


	//   ....[0]....
.L_26:
        /*00b0*/ 	.word	0x000005a0


	//   ....[1]....
        /*00b4*/ 	.word	0x000005b0


	//   ....[2]....
        /*00b8*/ 	.word	0x000005c0


	//   ....[3]....
        /*00bc*/ 	.word	0x000005d0


	//   ....[4]....
        /*00c0*/ 	.word	0x00000630


	//   ....[5]....
        /*00c4*/ 	.word	0x00000640


	//   ....[6]....
        /*00c8*/ 	.word	0x00000650


	//   ....[7]....
        /*00cc*/ 	.word	0x00000660


	//   ....[8]....
        /*00d0*/ 	.word	0x00000790


	//   ....[9]....
        /*00d4*/ 	.word	0x000007c0


	//----- nvinfo : EIATTR_EXIT_INSTR_OFFSETS
	.align		4
.L_27:
        /*00d8*/ 	.byte	0x04, 0x1c
        /*00da*/ 	.short	(.L_29 - .L_28)


	//   ....[0]....
.L_28:
        /*00dc*/ 	.word	0x00000930


	//   ....[1]....
        /*00e0*/ 	.word	0x00000960


	//----- nvinfo : EIATTR_REQNTID
	.align		4
.L_29:
        /*00e4*/ 	.byte	0x04, 0x10
        /*00e6*/ 	.short	(.L_31 - .L_30)
.L_30:
        /*00e8*/ 	.word	0x00000080
        /*00ec*/ 	.word	0x00000001
        /*00f0*/ 	.word	0x00000001


	//----- nvinfo : EIATTR_CBANK_PARAM_SIZE
	.align		4
.L_31:
        /*00f4*/ 	.byte	0x03, 0x19
        /*00f6*/ 	.short	0x0030


	//----- nvinfo : EIATTR_PARAM_CBANK
	.align		4
        /*00f8*/ 	.byte	0x04, 0x0a
        /*00fa*/ 	.short	(.L_33 - .L_32)
	.align		4
.L_32:
        /*00fc*/ 	.word	index@(.nv.constant0.triton_per_fused_cat_mean_27)
        /*0100*/ 	.short	0x0210
        /*0102*/ 	.short	0x0030


	//----- nvinfo : EIATTR_SW_WAR
	.align		4
.L_33:
        /*0104*/ 	.byte	0x04, 0x36
        /*0106*/ 	.short	(.L_35 - .L_34)
.L_34:
        /*0108*/ 	.word	0x00000008
.L_35:


//--------------------- .nv.callgraph             --------------------------
	.section	.nv.callgraph,"",@"SHT_CUDA_CALLGRAPH"
	.align	4
	.sectionentsize	8
	.align		4
        /*0000*/ 	.word	0x00000000
	.align		4
        /*0004*/ 	.word	0xffffffff
	.align		4
        /*0008*/ 	.word	0x00000000
	.align		4
        /*000c*/ 	.word	0xfffffffe
	.align		4
        /*0010*/ 	.word	0x00000000
	.align		4
        /*0014*/ 	.word	0xfffffffd
	.align		4
        /*0018*/ 	.word	0x00000000
	.align		4
        /*001c*/ 	.word	0xfffffffc


//--------------------- .text.triton_per_fused_cat_mean_27 --------------------------
	.section	.text.triton_per_fused_cat_mean_27,"ax",@progbits
	.sectionflags	@"SHF_BARRIERS=1"
	.align	128
        .global         triton_per_fused_cat_mean_27
        .type           triton_per_fused_cat_mean_27,@function
        .size           triton_per_fused_cat_mean_27,(.L_x_1 - triton_per_fused_cat_mean_27)
        .other          triton_per_fused_cat_mean_27,@"STO_CUDA_ENTRY STV_DEFAULT"
triton_per_fused_cat_mean_27:
.text.triton_per_fused_cat_mean_27:
[----:B------:R-:W0:Y:S01]  /*0000*/  LDC R1, c[0x0][0x28] ;  /* 0x00000a00ff017b82 */ /* 0x000e220000000800 */
[----:B------:R-:W1:Y:S07]  /*0010*/  S2R R0, SR_CTAID.X ;  /* 0x0000000000007919 */ /* 0x000e6e0000002500 */
[----:B------:R-:W2:Y:S01]  /*0020*/  LDC.64 R26, c[0x0][0x218] ;  /* 0x00008600ff1a7b82 */ /* 0x000ea20000000a00 */
[----:B------:R-:W-:Y:S01]  /*0030*/  CS2R R6, SRZ ;  /* 0x0000000000067805 */ /* 0x000fe2000001ff00 */
[----:B------:R-:W-:Y:S01]  /*0040*/  ULDC.64 UR6, c[0x0][0x208] ;  /* 0x0000820000067ab9 */ /* 0x000fe20000000a00 */
[----:B------:R-:W3:Y:S05]  /*0050*/  S2R R21, SR_TID.X ;  /* 0x0000000000157919 */ /* 0x000eea0000002100 */
[----:B------:R-:W4:Y:S08]  /*0060*/  LDC.64 R14, c[0x0][0x220] ;  /* 0x00008800ff0e7b82 */ /* 0x000f300000000a00 */
[----:B------:R-:W5:Y:S01]  /*0070*/  LDC.64 R12, c[0x0][0x228] ;  /* 0x00008a00ff0c7b82 */ /* 0x000f620000000a00 */
[----:B-1----:R-:W-:-:S02]  /*0080*/  IMAD.SHL.U32 R0, R0, 0x20, RZ ;  /* 0x0000002000007824 */ /* 0x002fc400078e00ff */
[----:B---3--:R-:W-:Y:S01]  /*0090*/  IMAD.SHL.U32 R23, R21, 0x4, RZ ;  /* 0x0000000415177824 */ /* 0x008fe200078e00ff */
[----:B------:R-:W-:-:S04]  /*00a0*/  SHF.R.U32.HI R4, RZ, 0x3, R21 ;  /* 0x00000003ff047819 */ /* 0x000fc80000011615 */
[----:B------:R-:W-:-:S04]  /*00b0*/  LOP3.LUT R25, R0, 0x1c, R23, 0xf8, !PT ;  /* 0x0000001c00197812 */ /* 0x000fc800078ef817 */
[----:B------:R-:W-:Y:S02]  /*00c0*/  SHF.R.S32.HI R2, RZ, 0x1f, R25 ;  /* 0x0000001fff027819 */ /* 0x000fe40000011419 */
[----:B------:R-:W-:Y:S02]  /*00d0*/  ISETP.GE.AND P0, PT, R25, 0x800, PT ;  /* 0x000008001900780c */ /* 0x000fe40003f06270 */
[----:B------:R-:W-:Y:S02]  /*00e0*/  LEA.HI R3, R2, R25, RZ, 0x9 ;  /* 0x0000001902037211 */ /* 0x000fe400078f48ff */
[----:B------:R-:W-:Y:S02]  /*00f0*/  SGXT.U32 R2, R4, 0x4 ;  /* 0x000000040402781a */ /* 0x000fe40000000000 */
[----:B------:R-:W-:Y:S02]  /*0100*/  LOP3.LUT R4, R3, 0xfffffe00, RZ, 0xc0, !PT ;  /* 0xfffffe0003047812 */ /* 0x000fe400078ec0ff */
[----:B------:R-:W-:-:S02]  /*0110*/  SHF.R.S32.HI R3, RZ, 0x9, R3 ;  /* 0x00000009ff037819 */ /* 0x000fc40000011403 */
[----:B------:R-:W-:Y:S01]  /*0120*/  ISETP.LT.U32.AND P0, PT, R2, 0x9, !P0 ;  /* 0x000000090200780c */ /* 0x000fe20004701070 */
[----:B------:R-:W-:Y:S01]  /*0130*/  IMAD.IADD R25, R25, 0x1, -R4 ;  /* 0x0000000119197824 */ /* 0x000fe200078e0a04 */
[----:B------:R-:W-:Y:S01]  /*0140*/  CS2R R4, SRZ ;  /* 0x0000000000047805 */ /* 0x000fe2000001ff00 */
[----:B------:R-:W-:Y:S02]  /*0150*/  IMAD R8, R3, 0x9, R2 ;  /* 0x0000000903087824 */ /* 0x000fe400078e0202 */
[----:B------:R-:W1:Y:S01]  /*0160*/  LDC.64 R2, c[0x0][0x230] ;  /* 0x00008c00ff027b82 */ /* 0x000e620000000a00 */
[C---:B------:R-:W-:Y:S01]  /*0170*/  ISETP.LT.AND P2, PT, R25.reuse, 0x100, P0 ;  /* 0x000001001900780c */ /* 0x040fe20000741270 */
[----:B------:R-:W-:Y:S01]  /*0180*/  IMAD.U32 R11, R8, 0x100, R25 ;  /* 0x00000100080b7824 */ /* 0x000fe200078e0019 */
[----:B------:R-:W-:Y:S01]  /*0190*/  CS2R R8, SRZ ;  /* 0x0000000000087805 */ /* 0x000fe2000001ff00 */
[C---:B----4-:R-:W-:Y:S01]  /*01a0*/  IMAD.WIDE R16, R25.reuse, 0x4, R14 ;  /* 0x0000000419107825 */ /* 0x050fe200078e020e */
[----:B------:R-:W-:-:S03]  /*01b0*/  ISETP.GT.AND P4, PT, R25, 0xff, P0 ;  /* 0x000000ff1900780c */ /* 0x000fc60000784270 */
[----:B--2---:R-:W-:-:S04]  /*01c0*/  IMAD.WIDE R26, R11, 0x4, R26 ;  /* 0x000000040b1a7825 */ /* 0x004fc800078e021a */
[----:B------:R-:W-:Y:S01]  /*01d0*/  VIADD R29, R11, 0xffffff00 ;  /* 0xffffff000b1d7836 */ /* 0x000fe20000000000 */
[----:B------:R-:W-:Y:S01]  /*01e0*/  CS2R R10, SRZ ;  /* 0x00000000000a7805 */ /* 0x000fe2000001ff00 */
[----:B------:R-:W2:Y:S01]  /*01f0*/  @P2 LDG.E.EL.128 R4, desc[UR6][R26.64] ;  /* 0x000000061a042981 */ /* 0x000ea2000c2e1d00 */
[----:B------:R-:W-:Y:S01]  /*0200*/  CS2R R14, SRZ ;  /* 0x00000000000e7805 */ /* 0x000fe2000001ff00 */
[----:B-----5:R-:W-:-:S03]  /*0210*/  IMAD.WIDE R28, R29, 0x4, R12 ;  /* 0x000000041d1c7825 */ /* 0x020fc600078e020c */
[----:B------:R3:W4:Y:S01]  /*0220*/  @P2 LDG.E.EL.128 R8, desc[UR6][R16.64] ;  /* 0x0000000610082981 */ /* 0x000722000c2e1d00 */
[----:B------:R-:W-:Y:S02]  /*0230*/  CS2R R12, SRZ ;  /* 0x00000000000c7805 */ /* 0x000fe4000001ff00 */
[----:B------:R-:W-:Y:S01]  /*0240*/  CS2R R18, SRZ ;  /* 0x0000000000127805 */ /* 0x000fe2000001ff00 */
[----:B-1----:R-:W-:-:S03]  /*0250*/  IMAD.WIDE R2, R25, 0x4, R2 ;  /* 0x0000000419027825 */ /* 0x002fc600078e0202 */
[----:B------:R-:W5:Y:S01]  /*0260*/  @P4 LDG.E.EL.128 R12, desc[UR6][R28.64] ;  /* 0x000000061c0c4981 */ /* 0x000f62000c2e1d00 */
[----:B---3--:R-:W-:-:S06]  /*0270*/  CS2R R16, SRZ ;  /* 0x0000000000107805 */ /* 0x008fcc000001ff00 */
[----:B------:R1:W3:Y:S01]  /*0280*/  @P4 LDG.E.EL.128 R16, desc[UR6][R2.64+-0x400] ;  /* 0xfffc000602104981 */ /* 0x0002e2000c2e1d00 */
[----:B------:R-:W-:Y:S01]  /*0290*/  ISETP.GE.AND P1, PT, R25, 0x100, PT ;  /* 0x000001001900780c */ /* 0x000fe20003f26270 */
[----:B------:R-:W1:Y:S01]  /*02a0*/  S2UR UR5, SR_CgaCtaId ;  /* 0x00000000000579c3 */ /* 0x000e620000008800 */
[----:B------:R-:W-:Y:S01]  /*02b0*/  LOP3.LUT R23, R23, 0x1c, RZ, 0xc0, !PT ;  /* 0x0000001c17177812 */ /* 0x000fe200078ec0ff */
[----:B------:R-:W-:Y:S02]  /*02c0*/  UMOV UR4, 0x400 ;  /* 0x0000040000047882 */ /* 0x000fe40000000000 */
[----:B01----:R-:W-:Y:S01]  /*02d0*/  UPRMT UR4, UR5, 0x654, UR4 ;  /* 0x0000065405047896 */ /* 0x003fe20008000004 */
[----:B--2---:R-:W-:Y:S02]  /*02e0*/  SEL R5, R5, RZ, P2 ;  /* 0x000000ff05057207 */ /* 0x004fe40001000000 */
[----:B------:R-:W-:Y:S02]  /*02f0*/  SEL R4, R4, RZ, P2 ;  /* 0x000000ff04047207 */ /* 0x000fe40001000000 */
[----:B----4-:R-:W-:-:S02]  /*0300*/  SEL R25, R8, RZ, P2 ;  /* 0x000000ff08197207 */ /* 0x010fc40001000000 */
[----:B------:R-:W-:Y:S02]  /*0310*/  SEL R8, R9, RZ, P2 ;  /* 0x000000ff09087207 */ /* 0x000fe40001000000 */
[----:B------:R-:W-:Y:S02]  /*0320*/  SEL R6, R6, RZ, P2 ;  /* 0x000000ff06067207 */ /* 0x000fe40001000000 */
[----:B------:R-:W-:Y:S02]  /*0330*/  SEL R9, R10, RZ, P2 ;  /* 0x000000ff0a097207 */ /* 0x000fe40001000000 */
[----:B------:R-:W-:Y:S02]  /*0340*/  SEL R7, R7, RZ, P2 ;  /* 0x000000ff07077207 */ /* 0x000fe40001000000 */
[----:B------:R-:W-:Y:S01]  /*0350*/  SEL R10, R11, RZ, P2 ;  /* 0x000000ff0b0a7207 */ /* 0x000fe20001000000 */
[C---:B------:R-:W-:Y:S01]  /*0360*/  FADD R3, R5.reuse, R8 ;  /* 0x0000000805037221 */ /* 0x040fe20000000000 */
[C---:B------:R-:W-:Y:S01]  /*0370*/  FSETP.GEU.AND P6, PT, R4.reuse, -R25, PT ;  /* 0x800000190400720b */ /* 0x040fe20003fce000 */
[----:B------:R-:W-:Y:S01]  /*0380*/  FADD R4, R4, R25 ;  /* 0x0000001904047221 */ /* 0x000fe20000000000 */
[----:B------:R-:W-:Y:S01]  /*0390*/  FSETP.GEU.AND P5, PT, R5, -R8, PT ;  /* 0x800000080500720b */ /* 0x000fe20003fae000 */
[C---:B------:R-:W-:Y:S01]  /*03a0*/  FADD R5, R6.reuse, R9 ;  /* 0x0000000906057221 */ /* 0x040fe20000000000 */
[----:B------:R-:W-:Y:S01]  /*03b0*/  FSETP.GEU.AND P2, PT, R6, -R9, PT ;  /* 0x800000090600720b */ /* 0x000fe20003f4e000 */
[C---:B------:R-:W-:Y:S01]  /*03c0*/  FADD R2, R7.reuse, R10 ;  /* 0x0000000a07027221 */ /* 0x040fe20000000000 */
[----:B------:R-:W-:-:S02]  /*03d0*/  FSETP.GEU.AND P3, PT, R7, -R10, PT ;  /* 0x8000000a0700720b */ /* 0x000fc40003f6e000 */
[----:B-----5:R-:W-:Y:S02]  /*03e0*/  SEL R7, R12, RZ, P4 ;  /* 0x000000ff0c077207 */ /* 0x020fe40002000000 */
[----:B------:R-:W-:Y:S02]  /*03f0*/  SEL R6, R13, RZ, P4 ;  /* 0x000000ff0d067207 */ /* 0x000fe40002000000 */
[----:B------:R-:W-:Y:S02]  /*0400*/  SEL R9, R14, RZ, P4 ;  /* 0x000000ff0e097207 */ /* 0x000fe40002000000 */
[----:B------:R-:W-:Y:S02]  /*0410*/  SEL R8, R15, RZ, P4 ;  /* 0x000000ff0f087207 */ /* 0x000fe40002000000 */
[----:B---3--:R-:W-:Y:S02]  /*0420*/  SEL R16, R16, RZ, P4 ;  /* 0x000000ff10107207 */ /* 0x008fe40002000000 */
[----:B------:R-:W-:-:S02]  /*0430*/  SEL R17, R17, RZ, P4 ;  /* 0x000000ff11117207 */ /* 0x000fc40002000000 */
[----:B------:R-:W-:Y:S02]  /*0440*/  SEL R18, R18, RZ, P4 ;  /* 0x000000ff12127207 */ /* 0x000fe40002000000 */
[----:B------:R-:W-:Y:S02]  /*0450*/  SEL R19, R19, RZ, P4 ;  /* 0x000000ff13137207 */ /* 0x000fe40002000000 */
[----:B------:R-:W-:Y:S02]  /*0460*/  FSEL R4, R4, RZ, P6 ;  /* 0x000000ff04047208 */ /* 0x000fe40003000000 */
[----:B------:R-:W-:Y:S02]  /*0470*/  FSEL R3, R3, RZ, P5 ;  /* 0x000000ff03037208 */ /* 0x000fe40002800000 */
[----:B------:R-:W-:Y:S02]  /*0480*/  FSEL R5, R5, RZ, P2 ;  /* 0x000000ff05057208 */ /* 0x000fe40001000000 */
[C---:B------:R-:W-:Y:S01]  /*0490*/  FSETP.GEU.AND P4, PT, R7.reuse, -R16, PT ;  /* 0x800000100700720b */ /* 0x040fe20003f8e000 */
[----:B------:R-:W-:Y:S01]  /*04a0*/  FADD R16, R7, R16 ;  /* 0x0000001007107221 */ /* 0x000fe20000000000 */
[C---:B------:R-:W-:Y:S01]  /*04b0*/  FSETP.GEU.AND P5, PT, R6.reuse, -R17, PT ;  /* 0x800000110600720b */ /* 0x040fe20003fae000 */
[----:B------:R-:W-:Y:S01]  /*04c0*/  FADD R17, R6, R17 ;  /* 0x0000001106117221 */ /* 0x000fe20000000000 */
[C---:B------:R-:W-:Y:S01]  /*04d0*/  FSETP.GEU.AND P6, PT, R9.reuse, -R18, PT ;  /* 0x800000120900720b */ /* 0x040fe20003fce000 */
[----:B------:R-:W-:Y:S01]  /*04e0*/  FADD R18, R9, R18 ;  /* 0x0000001209127221 */ /* 0x000fe20000000000 */
[C---:B------:R-:W-:Y:S01]  /*04f0*/  FSETP.GEU.AND P2, PT, R8.reuse, -R19, PT ;  /* 0x800000130800720b */ /* 0x040fe20003f4e000 */
[----:B------:R-:W-:Y:S01]  /*0500*/  FADD R19, R8, R19 ;  /* 0x0000001308137221 */ /* 0x000fe20000000000 */
[----:B------:R-:W-:-:S02]  /*0510*/  FSEL R2, R2, RZ, P3 ;  /* 0x000000ff02027208 */ /* 0x000fc40001800000 */
[----:B------:R-:W-:Y:S02]  /*0520*/  @P1 FSEL R4, R16, RZ, P4 ;  /* 0x000000ff10041208 */ /* 0x000fe40002000000 */
[----:B------:R-:W-:Y:S02]  /*0530*/  @P1 FSEL R3, R17, RZ, P5 ;  /* 0x000000ff11031208 */ /* 0x000fe40002800000 */
[----:B------:R-:W-:Y:S02]  /*0540*/  @P1 FSEL R5, R18, RZ, P6 ;  /* 0x000000ff12051208 */ /* 0x000fe40003000000 */
[----:B------:R-:W-:Y:S02]  /*0550*/  @P1 FSEL R2, R19, RZ, P2 ;  /* 0x000000ff13021208 */ /* 0x000fe40001000000 */
[----:B------:R-:W-:Y:S02]  /*0560*/  FSEL R4, R4, RZ, P0 ;  /* 0x000000ff04047208 */ /* 0x000fe40000000000 */
[----:B------:R-:W-:-:S02]  /*0570*/  FSEL R6, R3, RZ, P0 ;  /* 0x000000ff03067208 */ /* 0x000fc40000000000 */
[----:B------:R-:W-:Y:S02]  /*0580*/  FSEL R5, R5, RZ, P0 ;  /* 0x000000ff05057208 */ /* 0x000fe40000000000 */
[----:B------:R-:W-:Y:S01]  /*0590*/  FSEL R2, R2, RZ, P0 ;  /* 0x000000ff02027208 */ /* 0x000fe20000000000 */
[----:B------:R-:W0:Y:S04]  /*05a0*/  SHFL.BFLY PT, R7, R4, 0x10, 0x1f ;  /* 0x0e001f0004077f89 */ /* 0x000e2800000e0000 */
[----:B------:R-:W1:Y:S04]  /*05b0*/  SHFL.BFLY PT, R9, R6, 0x10, 0x1f ;  /* 0x0e001f0006097f89 */ /* 0x000e6800000e0000 */
[----:B------:R-:W2:Y:S04]  /*05c0*/  SHFL.BFLY PT, R8, R5, 0x10, 0x1f ;  /* 0x0e001f0005087f89 */ /* 0x000ea800000e0000 */
[----:B------:R-:W3:Y:S01]  /*05d0*/  SHFL.BFLY PT, R13, R2, 0x10, 0x1f ;  /* 0x0e001f00020d7f89 */ /* 0x000ee200000e0000 */
[----:B------:R-:W4:Y:S01]  /*05e0*/  S2R R3, SR_TID.X ;  /* 0x0000000000037919 */ /* 0x000f220000002100 */
[----:B0-----:R-:W-:Y:S01]  /*05f0*/  FADD R7, R4, R7 ;  /* 0x0000000704077221 */ /* 0x001fe20000000000 */
[----:B-1----:R-:W-:Y:S01]  /*0600*/  FADD R9, R6, R9 ;  /* 0x0000000906097221 */ /* 0x002fe20000000000 */
[----:B--2---:R-:W-:Y:S01]  /*0610*/  FADD R11, R5, R8 ;  /* 0x00000008050b7221 */ /* 0x004fe20000000000 */
[----:B---3--:R-:W-:-:S02]  /*0620*/  FADD R13, R2, R13 ;  /* 0x0000000d020d7221 */ /* 0x008fc40000000000 */
[----:B------:R-:W0:Y:S04]  /*0630*/  SHFL.BFLY PT, R10, R7, 0x8, 0x1f ;  /* 0x0d001f00070a7f89 */ /* 0x000e2800000e0000 */
[----:B------:R-:W1:Y:S04]  /*0640*/  SHFL.BFLY PT, R4, R9, 0x8, 0x1f ;  /* 0x0d001f0009047f89 */ /* 0x000e6800000e0000 */
[----:B------:R-:W2:Y:S04]  /*0650*/  SHFL.BFLY PT, R6, R11, 0x8, 0x1f ;  /* 0x0d001f000b067f89 */ /* 0x000ea800000e0000 */
[----:B------:R-:W3:Y:S01]  /*0660*/  SHFL.BFLY PT, R12, R13, 0x8, 0x1f ;  /* 0x0d001f000d0c7f89 */ /* 0x000ee200000e0000 */
[----:B----4-:R-:W-:-:S02]  /*0670*/  SHF.R.U32.HI R2, RZ, 0x5, R3 ;  /* 0x00000005ff027819 */ /* 0x010fc40000011603 */
[----:B------:R-:W-:Y:S02]  /*0680*/  LOP3.LUT P0, RZ, R3, 0x18, RZ, 0xc0, !PT ;  /* 0x0000001803ff7812 */ /* 0x000fe4000780c0ff */
[----:B------:R-:W-:Y:S01]  /*0690*/  SGXT.U32 R2, R2, 0x2 ;  /* 0x000000020202781a */ /* 0x000fe20000000000 */
[----:B------:R-:W-:-:S04]  /*06a0*/  IMAD.SHL.U32 R8, R23, 0x10, RZ ;  /* 0x0000001017087824 */ /* 0x000fc800078e00ff */
[----:B------:R-:W-:Y:S02]  /*06b0*/  IMAD.SHL.U32 R5, R2, 0x4, RZ ;  /* 0x0000000402057824 */ /* 0x000fe400078e00ff */
[----:B0-----:R-:W-:-:S03]  /*06c0*/  FADD R10, R7, R10 ;  /* 0x0000000a070a7221 */ /* 0x001fc60000000000 */
[----:B------:R-:W-:Y:S01]  /*06d0*/  LOP3.LUT R5, R8, R5, RZ, 0xfc, !PT ;  /* 0x0000000508057212 */ /* 0x000fe200078efcff */
[----:B-1----:R-:W-:Y:S01]  /*06e0*/  FADD R14, R9, R4 ;  /* 0x00000004090e7221 */ /* 0x002fe20000000000 */
[----:B--2---:R-:W-:Y:S01]  /*06f0*/  FADD R6, R11, R6 ;  /* 0x000000060b067221 */ /* 0x004fe20000000000 */
[----:B---3--:R-:W-:Y:S02]  /*0700*/  FADD R12, R13, R12 ;  /* 0x0000000c0d0c7221 */ /* 0x008fe40000000000 */
[----:B------:R-:W-:Y:S04]  /*0710*/  @!P0 STS [R5+UR4], R10 ;  /* 0x0000000a05008988 */ /* 0x000fe80008000804 */
[----:B------:R-:W-:Y:S04]  /*0720*/  @!P0 STS [R5+UR4+0x10], R14 ;  /* 0x0000100e05008988 */ /* 0x000fe80008000804 */
[----:B------:R-:W-:Y:S04]  /*0730*/  @!P0 STS [R5+UR4+0x20], R6 ;  /* 0x0000200605008988 */ /* 0x000fe80008000804 */
[----:B------:R-:W-:Y:S01]  /*0740*/  @!P0 STS [R5+UR4+0x30], R12 ;  /* 0x0000300c05008988 */ /* 0x000fe20008000804 */
[----:B------:R-:W-:Y:S01]  /*0750*/  BAR.SYNC.DEFER_BLOCKING 0x0 ;  /* 0x0000000000007b1d */ /* 0x000fe20000010000 */
[C---:B------:R-:W-:Y:S01]  /*0760*/  ISETP.GE.AND P1, PT, R3.reuse, 0x80, PT ;  /* 0x000000800300780c */ /* 0x040fe20003f26270 */
[----:B------:R-:W-:-:S12]  /*0770*/  IMAD.SHL.U32 R11, R3, 0x4, RZ ;  /* 0x00000004030b7824 */ /* 0x000fd800078e00ff */
[----:B------:R-:W0:Y:S04]  /*0780*/  @!P1 LDS R20, [R11+UR4] ;  /* 0x000000040b149984 */ /* 0x000e280008000800 */
[----:B0-----:R-:W0:Y:S01]  /*0790*/  SHFL.BFLY PT, R7, R20, 0x2, 0x1f ;  /* 0x0c401f0014077f89 */ /* 0x001e2200000e0000 */
[----:B------:R-:W-:Y:S01]  /*07a0*/  LOP3.LUT P0, RZ, R3, 0x3, RZ, 0xc0, !PT ;  /* 0x0000000303ff7812 */ /* 0x000fe2000780c0ff */
[----:B0-----:R-:W-:-:S05]  /*07b0*/  FADD R9, R20, R7 ;  /* 0x0000000714097221 */ /* 0x001fca0000000000 */
[----:B------:R-:W0:Y:S01]  /*07c0*/  SHFL.BFLY PT, R4, R9, 0x1, 0x1f ;  /* 0x0c201f0009047f89 */ /* 0x000e2200000e0000 */
[----:B------:R-:W-:Y:S01]  /*07d0*/  ISETP.LT.AND P0, PT, R3, 0x80, !P0 ;  /* 0x000000800300780c */ /* 0x000fe20004701270 */
[----:B0-----:R-:W-:-:S12]  /*07e0*/  FADD R10, R9, R4 ;  /* 0x00000004090a7221 */ /* 0x001fd80000000000 */
[----:B------:R0:W-:Y:S01]  /*07f0*/  @P0 STS [R11+UR4], R10 ;  /* 0x0000000a0b000988 */ /* 0x0001e20008000804 */
[----:B------:R-:W-:Y:S01]  /*0800*/  BAR.SYNC.DEFER_BLOCKING 0x0 ;  /* 0x0000000000007b1d */ /* 0x000fe20000010000 */
[----:B------:R-:W-:Y:S01]  /*0810*/  VIADD R12, R8, UR4 ;  /* 0x00000004080c7c36 */ /* 0x000fe20008000000 */
[----:B------:R-:W-:-:S06]  /*0820*/  LOP3.LUT R3, R21, 0x1f, RZ, 0xc0, !PT ;  /* 0x0000001f15037812 */ /* 0x000fcc00078ec0ff */
[----:B0-----:R-:W0:Y:S01]  /*0830*/  LDC.64 R10, c[0x0][0x210] ;  /* 0x00008400ff0a7b82 */ /* 0x001e220000000a00 */
[----:B------:R-:W-:Y:S04]  /*0840*/  LDS R4, [R8+UR4] ;  /* 0x0000000408047984 */ /* 0x000fe80008000800 */
[----:B------:R-:W-:Y:S04]  /*0850*/  LDS R5, [R8+UR4+0x10] ;  /* 0x0000100408057984 */ /* 0x000fe80008000800 */
[----:B------:R-:W-:Y:S04]  /*0860*/  LDS R6, [R8+UR4+0x20] ;  /* 0x0000200408067984 */ /* 0x000fe80008000800 */
[----:B------:R-:W1:Y:S01]  /*0870*/  LDS R7, [R8+UR4+0x30] ;  /* 0x0000300408077984 */ /* 0x000e620008000800 */
[----:B------:R-:W-:Y:S01]  /*0880*/  IMAD R12, R23, -0xc, R12 ;  /* 0xfffffff4170c7824 */ /* 0x000fe200078e020c */
[----:B------:R-:W-:Y:S01]  /*0890*/  BAR.SYNC.DEFER_BLOCKING 0x0 ;  /* 0x0000000000007b1d */ /* 0x000fe20000010000 */
[----:B------:R-:W-:-:S02]  /*08a0*/  LEA R9, R3, UR4, 0x2 ;  /* 0x0000000403097c11 */ /* 0x000fc4000f8e10ff */
[----:B------:R-:W-:-:S03]  /*08b0*/  LOP3.LUT R3, R0, 0x1f, R21, 0xf8, !PT ;  /* 0x0000001f00037812 */ /* 0x000fc600078ef815 */
[----:B-1----:R1:W-:Y:S02]  /*08c0*/  STS.128 [R12], R4 ;  /* 0x000000040c007388 */ /* 0x0023e40000000c00 */
[----:B------:R-:W-:Y:S01]  /*08d0*/  BAR.SYNC.DEFER_BLOCKING 0x0 ;  /* 0x0000000000007b1d */ /* 0x000fe20000010000 */
[----:B------:R-:W-:-:S04]  /*08e0*/  ISETP.GE.AND P0, PT, R3, 0x800, PT ;  /* 0x000008000300780c */ /* 0x000fc80003f06270 */
[----:B------:R-:W-:Y:S01]  /*08f0*/  ISETP.EQ.AND P0, PT, R2, RZ, !P0 ;  /* 0x000000ff0200720c */ /* 0x000fe20004702270 */
[----:B------:R-:W2:Y:S01]  /*0900*/  LDS R9, [R9] ;  /* 0x0000000009097984 */ /* 0x000ea20000000800 */
[----:B0-----:R-:W-:Y:S01]  /*0910*/  IMAD.WIDE R2, R3, 0x4, R10 ;  /* 0x0000000403027825 */ /* 0x001fe200078e020a */
[----:B------:R-:W-:Y:S10]  /*0920*/  BAR.SYNC.DEFER_BLOCKING 0x0 ;  /* 0x0000000000007b1d */ /* 0x000ff40000010000 */
[----:B-1----:R-:W-:Y:S05]  /*0930*/  @!P0 EXIT ;  /* 0x000000000000894d */ /* 0x002fea0003800000 */
[----:B--2---:R-:W-:-:S05]  /*0940*/  FMUL R9, R9, 0.11111111193895339966 ;  /* 0x3de38e3909097820 */ /* 0x004fca0000400000 */
[----:B------:R-:W-:Y:S01]  /*0950*/  STG.E desc[UR6][R2.64], R9 ;  /* 0x0000000902007986 */ /* 0x000fe2000c101906 */
[----:B------:R-:W-:Y:S05]  /*0960*/  EXIT ;  /* 0x000000000000794d */ /* 0x000fea0003800000 */
.L_x_0:
[----:B------:R-:W-:-:S00]  /*0970*/  BRA `(.L_x_0) ;  /* 0xfffffffc00fc7947 */ /* 0x000fc0000383ffff */
[----:B------:R-:W-:-:S00]  /*0980*/  NOP ;  /* 0x0000000000007918 */ /* 0x000fc00000000000 */
[----:B------:R-:W-:-:S00]  /*0990*/  NOP ;  /* 0x0000000000007918 */ /* 0x000fc00000000000 */
[----:B------:R-:W-:-:S00]  /*09a0*/  NOP ;  /* 0x0000000000007918 */ /* 0x000fc00000000000 */
[----:B------:R-:W-:-:S00]  /*09b0*/  NOP ;  /* 0x0000000000007918 */ /* 0x000fc00000000000 */
[----:B------:R-:W-:-:S00]  /*09c0*/  NOP ;  /* 0x0000000000007918 */ /* 0x000fc00000000000 */
[----:B------:R-:W-:-:S00]  /*09d0*/  NOP ;  /* 0x0000000000007918 */ /* 0x000fc00000000000 */
[----:B------:R-:W-:-:S00]  /*09e0*/  NOP ;  /* 0x0000000000007918 */ /* 0x000fc00000000000 */
[----:B------:R-:W-:-:S00]  /*09f0*/  NOP ;  /* 0x0000000000007918 */ /* 0x000fc00000000000 */
.L_x_1:


//--------------------- .nv.shared.triton_per_fused_cat_mean_27 --------------------------
	.section	.nv.shared.triton_per_fused_cat_mean_27,"aw",@nobits
	.sectionflags	@""
	.align	16
	.zero		1024


//--------------------- .nv.constant0.triton_per_fused_cat_mean_27 --------------------------
	.section	.nv.constant0.triton_per_fused_cat_mean_27,"a",@progbits
	.sectionflags	@""
	.align	4
.nv.constant0.triton_per_fused_cat_mean_27:
	.zero		576
